//
// Generated by NVIDIA NVVM Compiler
//
// Compiler Build ID: CL-36424714
// Cuda compilation tools, release 13.0, V13.0.88
// Based on NVVM 20.0.0
//

.version 9.0
.target sm_100
.address_size 64

	// .globl	matrix_multiply_0

.visible .entry matrix_multiply_0(
	.param .u64 .ptr .align 1 matrix_multiply_0_param_0,
	.param .u64 .ptr .align 1 matrix_multiply_0_param_1,
	.param .u64 .ptr .align 1 matrix_multiply_0_param_2,
	.param .u32 matrix_multiply_0_param_3,
	.param .u32 matrix_multiply_0_param_4
)
{
	.reg .pred 	%p<10>;
	.reg .b32 	%r<40>;
	.reg .b32 	%f<68>;
	.reg .b64 	%rd<53>;

	ld.param.u64 	%rd7, [matrix_multiply_0_param_0];
	ld.param.u64 	%rd8, [matrix_multiply_0_param_1];
	ld.param.u64 	%rd6, [matrix_multiply_0_param_2];
	ld.param.u32 	%r18, [matrix_multiply_0_param_3];
	ld.param.u32 	%r19, [matrix_multiply_0_param_4];
	cvta.to.global.u64 	%rd1, %rd8;
	cvta.to.global.u64 	%rd2, %rd7;
	mov.u32 	%r20, %ctaid.y;
	mov.u32 	%r21, %ntid.y;
	mov.u32 	%r22, %tid.y;
	mad.lo.s32 	%r1, %r20, %r21, %r22;
	mov.u32 	%r23, %ctaid.x;
	mov.u32 	%r24, %ntid.x;
	mov.u32 	%r25, %tid.x;
	mad.lo.s32 	%r2, %r23, %r24, %r25;
	setp.lt.s32 	%p1, %r18, 1;
	mov.f32 	%f67, 0f00000000;
	@%p1 bra 	$L__BB0_12;
	mul.lo.s32 	%r3, %r18, %r1;
	and.b32  	%r4, %r18, 7;
	setp.lt.u32 	%p2, %r18, 8;
	mov.f32 	%f67, 0f00000000;
	mov.b32 	%r38, 0;
	@%p2 bra 	$L__BB0_4;
	and.b32  	%r38, %r18, 2147483640;
	neg.s32 	%r36, %r38;
	shl.b32 	%r7, %r19, 3;
	mul.wide.u32 	%rd9, %r3, 4;
	add.s64 	%rd10, %rd9, %rd2;
	add.s64 	%rd52, %rd10, 16;
	mov.f32 	%f67, 0f00000000;
	mul.wide.s32 	%rd13, %r19, 4;
	mov.u32 	%r35, %r2;
$L__BB0_3:
	.pragma "nounroll";
	ld.global.f32 	%f17, [%rd52+-16];
	mul.wide.s32 	%rd11, %r35, 4;
	add.s64 	%rd12, %rd1, %rd11;
	ld.global.f32 	%f18, [%rd12];
	fma.rn.f32 	%f19, %f17, %f18, %f67;
	ld.global.f32 	%f20, [%rd52+-12];
	add.s64 	%rd14, %rd12, %rd13;
	ld.global.f32 	%f21, [%rd14];
	fma.rn.f32 	%f22, %f20, %f21, %f19;
	ld.global.f32 	%f23, [%rd52+-8];
	add.s64 	%rd15, %rd14, %rd13;
	ld.global.f32 	%f24, [%rd15];
	fma.rn.f32 	%f25, %f23, %f24, %f22;
	ld.global.f32 	%f26, [%rd52+-4];
	add.s64 	%rd16, %rd15, %rd13;
	ld.global.f32 	%f27, [%rd16];
	fma.rn.f32 	%f28, %f26, %f27, %f25;
	ld.global.f32 	%f29, [%rd52];
	add.s64 	%rd17, %rd16, %rd13;
	ld.global.f32 	%f30, [%rd17];
	fma.rn.f32 	%f31, %f29, %f30, %f28;
	ld.global.f32 	%f32, [%rd52+4];
	add.s64 	%rd18, %rd17, %rd13;
	ld.global.f32 	%f33, [%rd18];
	fma.rn.f32 	%f34, %f32, %f33, %f31;
	ld.global.f32 	%f35, [%rd52+8];
	add.s64 	%rd19, %rd18, %rd13;
	ld.global.f32 	%f36, [%rd19];
	fma.rn.f32 	%f37, %f35, %f36, %f34;
	ld.global.f32 	%f38, [%rd52+12];
	add.s64 	%rd20, %rd19, %rd13;
	ld.global.f32 	%f39, [%rd20];
	fma.rn.f32 	%f67, %f38, %f39, %f37;
	add.s32 	%r36, %r36, 8;
	add.s32 	%r35, %r35, %r7;
	add.s64 	%rd52, %rd52, 32;
	setp.ne.s32 	%p3, %r36, 0;
	@%p3 bra 	$L__BB0_3;
$L__BB0_4:
	setp.eq.s32 	%p4, %r4, 0;
	@%p4 bra 	$L__BB0_12;
	and.b32  	%r13, %r18, 3;
	setp.lt.u32 	%p5, %r4, 4;
	@%p5 bra 	$L__BB0_7;
	add.s32 	%r27, %r38, %r3;
	mul.wide.u32 	%rd21, %r27, 4;
	add.s64 	%rd22, %rd2, %rd21;
	ld.global.f32 	%f41, [%rd22];
	mad.lo.s32 	%r28, %r38, %r19, %r2;
	mul.wide.s32 	%rd23, %r28, 4;
	add.s64 	%rd24, %rd1, %rd23;
	ld.global.f32 	%f42, [%rd24];
	fma.rn.f32 	%f43, %f41, %f42, %f67;
	cvt.u64.u32 	%rd25, %r3;
	cvt.u64.u32 	%rd26, %r38;
	add.s64 	%rd27, %rd26, %rd25;
	shl.b64 	%rd28, %rd27, 2;
	add.s64 	%rd29, %rd2, %rd28;
	ld.global.f32 	%f44, [%rd29+4];
	mul.wide.s32 	%rd30, %r19, 4;
	add.s64 	%rd31, %rd24, %rd30;
	ld.global.f32 	%f45, [%rd31];
	fma.rn.f32 	%f46, %f44, %f45, %f43;
	ld.global.f32 	%f47, [%rd29+8];
	add.s64 	%rd32, %rd31, %rd30;
	ld.global.f32 	%f48, [%rd32];
	fma.rn.f32 	%f49, %f47, %f48, %f46;
	ld.global.f32 	%f50, [%rd29+12];
	add.s64 	%rd33, %rd32, %rd30;
	ld.global.f32 	%f51, [%rd33];
	fma.rn.f32 	%f67, %f50, %f51, %f49;
	add.s32 	%r38, %r38, 4;
$L__BB0_7:
	setp.eq.s32 	%p6, %r13, 0;
	@%p6 bra 	$L__BB0_12;
	setp.eq.s32 	%p7, %r13, 1;
	@%p7 bra 	$L__BB0_10;
	add.s32 	%r29, %r38, %r3;
	mul.wide.u32 	%rd34, %r29, 4;
	add.s64 	%rd35, %rd2, %rd34;
	ld.global.f32 	%f53, [%rd35];
	mad.lo.s32 	%r30, %r38, %r19, %r2;
	mul.wide.s32 	%rd36, %r30, 4;
	add.s64 	%rd37, %rd1, %rd36;
	ld.global.f32 	%f54, [%rd37];
	fma.rn.f32 	%f55, %f53, %f54, %f67;
	cvt.u64.u32 	%rd38, %r3;
	cvt.u64.u32 	%rd39, %r38;
	add.s64 	%rd40, %rd39, %rd38;
	shl.b64 	%rd41, %rd40, 2;
	add.s64 	%rd42, %rd2, %rd41;
	ld.global.f32 	%f56, [%rd42+4];
	mul.wide.s32 	%rd43, %r19, 4;
	add.s64 	%rd44, %rd37, %rd43;
	ld.global.f32 	%f57, [%rd44];
	fma.rn.f32 	%f67, %f56, %f57, %f55;
	add.s32 	%r38, %r38, 2;
$L__BB0_10:
	and.b32  	%r31, %r18, 1;
	setp.eq.b32 	%p8, %r31, 1;
	not.pred 	%p9, %p8;
	@%p9 bra 	$L__BB0_12;
	add.s32 	%r32, %r38, %r3;
	mul.wide.u32 	%rd45, %r32, 4;
	add.s64 	%rd46, %rd2, %rd45;
	ld.global.f32 	%f58, [%rd46];
	mad.lo.s32 	%r33, %r38, %r19, %r2;
	mul.wide.s32 	%rd47, %r33, 4;
	add.s64 	%rd48, %rd1, %rd47;
	ld.global.f32 	%f59, [%rd48];
	fma.rn.f32 	%f67, %f58, %f59, %f67;
$L__BB0_12:
	cvta.to.global.u64 	%rd49, %rd6;
	mad.lo.s32 	%r34, %r19, %r1, %r2;
	mul.wide.s32 	%rd50, %r34, 4;
	add.s64 	%rd51, %rd49, %rd50;
	st.global.f32 	[%rd51], %f67;
	ret;

}
	// .globl	matrix_multiply_1
.visible .entry matrix_multiply_1(
	.param .u64 .ptr .align 1 matrix_multiply_1_param_0,
	.param .u64 .ptr .align 1 matrix_multiply_1_param_1,
	.param .u64 .ptr .align 1 matrix_multiply_1_param_2,
	.param .u32 matrix_multiply_1_param_3,
	.param .u32 matrix_multiply_1_param_4,
	.param .u32 matrix_multiply_1_param_5,
	.param .u32 matrix_multiply_1_param_6,
	.param .u32 matrix_multiply_1_param_7,
	.param .u32 matrix_multiply_1_param_8
)
{
	.reg .pred 	%p<13>;
	.reg .b32 	%r<42>;
	.reg .b32 	%f<68>;
	.reg .b64 	%rd<53>;

	ld.param.u64 	%rd7, [matrix_multiply_1_param_0];
	ld.param.u64 	%rd8, [matrix_multiply_1_param_1];
	ld.param.u64 	%rd6, [matrix_multiply_1_param_2];
	ld.param.u32 	%r18, [matrix_multiply_1_param_4];
	ld.param.u32 	%r19, [matrix_multiply_1_param_6];
	ld.param.u32 	%r20, [matrix_multiply_1_param_7];
	ld.param.u32 	%r21, [matrix_multiply_1_param_8];
	cvta.to.global.u64 	%rd1, %rd8;
	cvta.to.global.u64 	%rd2, %rd7;
	mov.u32 	%r22, %ctaid.y;
	mov.u32 	%r23, %ntid.y;
	mov.u32 	%r24, %tid.y;
	mad.lo.s32 	%r1, %r22, %r23, %r24;
	mov.u32 	%r25, %ctaid.x;
	mov.u32 	%r26, %ntid.x;
	mov.u32 	%r27, %tid.x;
	mad.lo.s32 	%r2, %r25, %r26, %r27;
	setp.ge.s32 	%p1, %r1, %r20;
	setp.ge.s32 	%p2, %r2, %r21;
	or.pred  	%p3, %p1, %p2;
	@%p3 bra 	$L__BB1_14;
	setp.lt.s32 	%p4, %r18, 1;
	mov.f32 	%f67, 0f00000000;
	@%p4 bra 	$L__BB1_13;
	mul.lo.s32 	%r3, %r18, %r1;
	and.b32  	%r4, %r18, 7;
	setp.lt.u32 	%p5, %r18, 8;
	mov.f32 	%f67, 0f00000000;
	mov.b32 	%r40, 0;
	@%p5 bra 	$L__BB1_5;
	and.b32  	%r40, %r18, 2147483640;
	neg.s32 	%r38, %r40;
	shl.b32 	%r7, %r19, 3;
	mul.wide.u32 	%rd9, %r3, 4;
	add.s64 	%rd10, %rd9, %rd2;
	add.s64 	%rd52, %rd10, 16;
	mov.f32 	%f67, 0f00000000;
	mul.wide.s32 	%rd13, %r19, 4;
	mov.u32 	%r37, %r2;
$L__BB1_4:
	.pragma "nounroll";
	ld.global.f32 	%f17, [%rd52+-16];
	mul.wide.s32 	%rd11, %r37, 4;
	add.s64 	%rd12, %rd1, %rd11;
	ld.global.f32 	%f18, [%rd12];
	fma.rn.f32 	%f19, %f17, %f18, %f67;
	ld.global.f32 	%f20, [%rd52+-12];
	add.s64 	%rd14, %rd12, %rd13;
	ld.global.f32 	%f21, [%rd14];
	fma.rn.f32 	%f22, %f20, %f21, %f19;
	ld.global.f32 	%f23, [%rd52+-8];
	add.s64 	%rd15, %rd14, %rd13;
	ld.global.f32 	%f24, [%rd15];
	fma.rn.f32 	%f25, %f23, %f24, %f22;
	ld.global.f32 	%f26, [%rd52+-4];
	add.s64 	%rd16, %rd15, %rd13;
	ld.global.f32 	%f27, [%rd16];
	fma.rn.f32 	%f28, %f26, %f27, %f25;
	ld.global.f32 	%f29, [%rd52];
	add.s64 	%rd17, %rd16, %rd13;
	ld.global.f32 	%f30, [%rd17];
	fma.rn.f32 	%f31, %f29, %f30, %f28;
	ld.global.f32 	%f32, [%rd52+4];
	add.s64 	%rd18, %rd17, %rd13;
	ld.global.f32 	%f33, [%rd18];
	fma.rn.f32 	%f34, %f32, %f33, %f31;
	ld.global.f32 	%f35, [%rd52+8];
	add.s64 	%rd19, %rd18, %rd13;
	ld.global.f32 	%f36, [%rd19];
	fma.rn.f32 	%f37, %f35, %f36, %f34;
	ld.global.f32 	%f38, [%rd52+12];
	add.s64 	%rd20, %rd19, %rd13;
	ld.global.f32 	%f39, [%rd20];
	fma.rn.f32 	%f67, %f38, %f39, %f37;
	add.s32 	%r38, %r38, 8;
	add.s32 	%r37, %r37, %r7;
	add.s64 	%rd52, %rd52, 32;
	setp.ne.s32 	%p6, %r38, 0;
	@%p6 bra 	$L__BB1_4;
$L__BB1_5:
	setp.eq.s32 	%p7, %r4, 0;
	@%p7 bra 	$L__BB1_13;
	and.b32  	%r13, %r18, 3;
	setp.lt.u32 	%p8, %r4, 4;
	@%p8 bra 	$L__BB1_8;
	add.s32 	%r29, %r40, %r3;
	mul.wide.u32 	%rd21, %r29, 4;
	add.s64 	%rd22, %rd2, %rd21;
	ld.global.f32 	%f41, [%rd22];
	mad.lo.s32 	%r30, %r40, %r19, %r2;
	mul.wide.s32 	%rd23, %r30, 4;
	add.s64 	%rd24, %rd1, %rd23;
	ld.global.f32 	%f42, [%rd24];
	fma.rn.f32 	%f43, %f41, %f42, %f67;
	cvt.u64.u32 	%rd25, %r3;
	cvt.u64.u32 	%rd26, %r40;
	add.s64 	%rd27, %rd26, %rd25;
	shl.b64 	%rd28, %rd27, 2;
	add.s64 	%rd29, %rd2, %rd28;
	ld.global.f32 	%f44, [%rd29+4];
	mul.wide.s32 	%rd30, %r19, 4;
	add.s64 	%rd31, %rd24, %rd30;
	ld.global.f32 	%f45, [%rd31];
	fma.rn.f32 	%f46, %f44, %f45, %f43;
	ld.global.f32 	%f47, [%rd29+8];
	add.s64 	%rd32, %rd31, %rd30;
	ld.global.f32 	%f48, [%rd32];
	fma.rn.f32 	%f49, %f47, %f48, %f46;
	ld.global.f32 	%f50, [%rd29+12];
	add.s64 	%rd33, %rd32, %rd30;
	ld.global.f32 	%f51, [%rd33];
	fma.rn.f32 	%f67, %f50, %f51, %f49;
	add.s32 	%r40, %r40, 4;
$L__BB1_8:
	setp.eq.s32 	%p9, %r13, 0;
	@%p9 bra 	$L__BB1_13;
	setp.eq.s32 	%p10, %r13, 1;
	@%p10 bra 	$L__BB1_11;
	add.s32 	%r31, %r40, %r3;
	mul.wide.u32 	%rd34, %r31, 4;
	add.s64 	%rd35, %rd2, %rd34;
	ld.global.f32 	%f53, [%rd35];
	mad.lo.s32 	%r32, %r40, %r19, %r2;
	mul.wide.s32 	%rd36, %r32, 4;
	add.s64 	%rd37, %rd1, %rd36;
	ld.global.f32 	%f54, [%rd37];
	fma.rn.f32 	%f55, %f53, %f54, %f67;
	cvt.u64.u32 	%rd38, %r3;
	cvt.u64.u32 	%rd39, %r40;
	add.s64 	%rd40, %rd39, %rd38;
	shl.b64 	%rd41, %rd40, 2;
	add.s64 	%rd42, %rd2, %rd41;
	ld.global.f32 	%f56, [%rd42+4];
	mul.wide.s32 	%rd43, %r19, 4;
	add.s64 	%rd44, %rd37, %rd43;
	ld.global.f32 	%f57, [%rd44];
	fma.rn.f32 	%f67, %f56, %f57, %f55;
	add.s32 	%r40, %r40, 2;
$L__BB1_11:
	and.b32  	%r33, %r18, 1;
	setp.eq.b32 	%p11, %r33, 1;
	not.pred 	%p12, %p11;
	@%p12 bra 	$L__BB1_13;
	add.s32 	%r34, %r40, %r3;
	mul.wide.u32 	%rd45, %r34, 4;
	add.s64 	%rd46, %rd2, %rd45;
	ld.global.f32 	%f58, [%rd46];
	mad.lo.s32 	%r35, %r40, %r19, %r2;
	mul.wide.s32 	%rd47, %r35, 4;
	add.s64 	%rd48, %rd1, %rd47;
	ld.global.f32 	%f59, [%rd48];
	fma.rn.f32 	%f67, %f58, %f59, %f67;
$L__BB1_13:
	mad.lo.s32 	%r36, %r19, %r1, %r2;
	cvta.to.global.u64 	%rd49, %rd6;
	mul.wide.s32 	%rd50, %r36, 4;
	add.s64 	%rd51, %rd49, %rd50;
	st.global.f32 	[%rd51], %f67;
$L__BB1_14:
	ret;

}
	// .globl	matrix_elementwise_multiply
.visible .entry matrix_elementwise_multiply(
	.param .u64 .ptr .align 1 matrix_elementwise_multiply_param_0,
	.param .u64 .ptr .align 1 matrix_elementwise_multiply_param_1,
	.param .u64 .ptr .align 1 matrix_elementwise_multiply_param_2,
	.param .u32 matrix_elementwise_multiply_param_3,
	.param .u32 matrix_elementwise_multiply_param_4
)
{
	.reg .pred 	%p<4>;
	.reg .b32 	%r<14>;
	.reg .b32 	%f<4>;
	.reg .b64 	%rd<11>;

	ld.param.u64 	%rd1, [matrix_elementwise_multiply_param_0];
	ld.param.u64 	%rd2, [matrix_elementwise_multiply_param_1];
	ld.param.u64 	%rd3, [matrix_elementwise_multiply_param_2];
	ld.param.u32 	%r2, [matrix_elementwise_multiply_param_3];
	ld.param.u32 	%r3, [matrix_elementwise_multiply_param_4];
	mov.u32 	%r5, %tid.x;
	mov.u32 	%r6, %ctaid.x;
	mov.u32 	%r7, %ntid.x;
	mad.lo.s32 	%r8, %r6, %r7, %r5;
	mov.u32 	%r9, %tid.y;
	mov.u32 	%r10, %ctaid.y;
	mov.u32 	%r11, %ntid.y;
	mad.lo.s32 	%r12, %r10, %r11, %r9;
	mad.lo.s32 	%r1, %r2, %r12, %r8;
	setp.ge.s32 	%p1, %r8, %r2;
	setp.ge.s32 	%p2, %r12, %r3;
	or.pred  	%p3, %p1, %p2;
	@%p3 bra 	$L__BB2_2;
	cvta.to.global.u64 	%rd4, %rd1;
	cvta.to.global.u64 	%rd5, %rd2;
	cvta.to.global.u64 	%rd6, %rd3;
	mul.wide.s32 	%rd7, %r1, 4;
	add.s64 	%rd8, %rd4, %rd7;
	ld.global.f32 	%f1, [%rd8];
	add.s64 	%rd9, %rd5, %rd7;
	ld.global.f32 	%f2, [%rd9];
	mul.f32 	%f3, %f1, %f2;
	add.s64 	%rd10, %rd6, %rd7;
	st.global.f32 	[%rd10], %f3;
$L__BB2_2:
	ret;

}


// ===== COMPILED SASS (sm_100) =====

	.target	sm_100

	.elftype	@"ET_EXEC"


//--------------------- .note.nv.tkinfo           --------------------------
	.section	.note.nv.tkinfo,"",@"SHT_NOTE"
	.sectionflags	@"SHF_NOTE_NV_TKINFO"
	.tkinfo
        /*0018*/ 	.word	0x00000002
        /*0030*/ 	.string	""
        /*0030*/ 	.string	"ptxas"
        /*0030*/ 	.string	"Cuda compilation tools, release 13.0, V13.0.88"
        /*0030*/ 	.string	"Build cuda_13.0.r13.0/compiler.36424714_0"
        /*0030*/ 	.string	"-arch sm_100 -m 64 "



//--------------------- .note.nv.cuinfo           --------------------------
	.section	.note.nv.cuinfo,"",@"SHT_NOTE"
	.sectionflags	@"SHF_NOTE_NV_CUINFO"
        /*0018*/ 	.short	0x0002
        /*001a*/ 	.short	0x0064
        /*001c*/ 	.short	0x0082
	.zero		2


//--------------------- .nv.info                  --------------------------
	.section	.nv.info,"",@"SHT_CUDA_INFO"
	.align	4


	//----- nvinfo : EIATTR_REGCOUNT
	.align		4
        /*0000*/ 	.byte	0x04, 0x2f
        /*0002*/ 	.short	(.L_1 - .L_0)
	.align		4
.L_0:
        /*0004*/ 	.word	index@(matrix_multiply_0)
        /*0008*/ 	.word	0x00000020


	//----- nvinfo : EIATTR_FRAME_SIZE
	.align		4
.L_1:
        /*000c*/ 	.byte	0x04, 0x11
        /*000e*/ 	.short	(.L_3 - .L_2)
	.align		4
.L_2:
        /*0010*/ 	.word	index@(matrix_multiply_0)
        /*0014*/ 	.word	0x00000000


	//----- nvinfo : EIATTR_REGCOUNT
	.align		4
.L_3:
        /*0018*/ 	.byte	0x04, 0x2f
        /*001a*/ 	.short	(.L_5 - .L_4)
	.align		4
.L_4:
        /*001c*/ 	.word	index@(matrix_multiply_1)
        /*0020*/ 	.word	0x00000020


	//----- nvinfo : EIATTR_FRAME_SIZE
	.align		4
.L_5:
        /*0024*/ 	.byte	0x04, 0x11
        /*0026*/ 	.short	(.L_7 - .L_6)
	.align		4
.L_6:
        /*0028*/ 	.word	index@(matrix_multiply_1)
        /*002c*/ 	.word	0x00000000


	//----- nvinfo : EIATTR_REGCOUNT
	.align		4
.L_7:
        /*0030*/ 	.byte	0x04, 0x2f
        /*0032*/ 	.short	(.L_9 - .L_8)
	.align		4
.L_8:
        /*0034*/ 	.word	index@(matrix_elementwise_multiply)
        /*0038*/ 	.word	0x0000000c


	//----- nvinfo : EIATTR_FRAME_SIZE
	.align		4
.L_9:
        /*003c*/ 	.byte	0x04, 0x11
        /*003e*/ 	.short	(.L_11 - .L_10)
	.align		4
.L_10:
        /*0040*/ 	.word	index@(matrix_elementwise_multiply)
        /*0044*/ 	.word	0x00000000


	//----- nvinfo : EIATTR_MIN_STACK_SIZE
	.align		4
.L_11:
        /*0048*/ 	.byte	0x04, 0x12
        /*004a*/ 	.short	(.L_13 - .L_12)
	.align		4
.L_12:
        /*004c*/ 	.word	index@(matrix_elementwise_multiply)
        /*0050*/ 	.word	0x00000000


	//----- nvinfo : EIATTR_MIN_STACK_SIZE
	.align		4
.L_13:
        /*0054*/ 	.byte	0x04, 0x12
        /*0056*/ 	.short	(.L_15 - .L_14)
	.align		4
.L_14:
        /*0058*/ 	.word	index@(matrix_multiply_1)
        /*005c*/ 	.word	0x00000000


	//----- nvinfo : EIATTR_MIN_STACK_SIZE
	.align		4
.L_15:
        /*0060*/ 	.byte	0x04, 0x12
        /*0062*/ 	.short	(.L_17 - .L_16)
	.align		4
.L_16:
        /*0064*/ 	.word	index@(matrix_multiply_0)
        /*0068*/ 	.word	0x00000000
.L_17:


//--------------------- .nv.compat                --------------------------
	.section	.nv.compat,"",@"SHT_CUDA_COMPAT_INFO"
	.align	4
        /*0000*/ 	.byte	0x02, 0x09, 0x00, 0x00, 0x02, 0x02, 0x01, 0x00, 0x02, 0x05, 0x05, 0x00, 0x03, 0x07, 0x01, 0x01
        /*0010*/ 	.byte	0x02, 0x03, 0x00, 0x00, 0x02, 0x06, 0x01, 0x00, 0x04, 0x0b, 0x08, 0x00, 0x09, 0x00, 0x00, 0x00
        /*0020*/ 	.byte	0x00, 0x00, 0x00, 0x00


//--------------------- .nv.info.matrix_elementwise_multiply --------------------------
	.section	.nv.info.matrix_elementwise_multiply,"",@"SHT_CUDA_INFO"
	.sectionflags	@""
	.align	4


	//----- nvinfo : EIATTR_CUDA_API_VERSION
	.align		4
        /*0000*/ 	.byte	0x04, 0x37
        /*0002*/ 	.short	(.L_19 - .L_18)
.L_18:
        /*0004*/ 	.word	0x00000082


	//----- nvinfo : EIATTR_KPARAM_INFO
	.align		4
.L_19:
        /*0008*/ 	.byte	0x04, 0x17
        /*000a*/ 	.short	(.L_21 - .L_20)
.L_20:
        /*000c*/ 	.word	0x00000000
        /*0010*/ 	.short	0x0004
        /*0012*/ 	.short	0x001c
        /*0014*/ 	.byte	0x00, 0xf0, 0x11, 0x00


	//----- nvinfo : EIATTR_KPARAM_INFO
	.align		4
.L_21:
        /*0018*/ 	.byte	0x04, 0x17
        /*001a*/ 	.short	(.L_23 - .L_22)
.L_22:
        /*001c*/ 	.word	0x00000000
        /*0020*/ 	.short	0x0003
        /*0022*/ 	.short	0x0018
        /*0024*/ 	.byte	0x00, 0xf0, 0x11, 0x00


	//----- nvinfo : EIATTR_KPARAM_INFO
	.align		4
.L_23:
        /*0028*/ 	.byte	0x04, 0x17
        /*002a*/ 	.short	(.L_25 - .L_24)
.L_24:
        /*002c*/ 	.word	0x00000000
        /*0030*/ 	.short	0x0002
        /*0032*/ 	.short	0x0010
        /*0034*/ 	.byte	0x00, 0xf5, 0x21, 0x00


	//----- nvinfo : EIATTR_KPARAM_INFO
	.align		4
.L_25:
        /*0038*/ 	.byte	0x04, 0x17
        /*003a*/ 	.short	(.L_27 - .L_26)
.L_26:
        /*003c*/ 	.word	0x00000000
        /*0040*/ 	.short	0x0001
        /*0042*/ 	.short	0x0008
        /*0044*/ 	.byte	0x00, 0xf5, 0x21, 0x00


	//----- nvinfo : EIATTR_KPARAM_INFO
	.align		4
.L_27:
        /*0048*/ 	.byte	0x04, 0x17
        /*004a*/ 	.short	(.L_29 - .L_28)
.L_28:
        /*004c*/ 	.word	0x00000000
        /*0050*/ 	.short	0x0000
        /*0052*/ 	.short	0x0000
        /*0054*/ 	.byte	0x00, 0xf5, 0x21, 0x00


	//----- nvinfo : EIATTR_SPARSE_MMA_MASK
	.align		4
.L_29:
        /*0058*/ 	.byte	0x03, 0x50
        /*005a*/ 	.short	0x0000


	//----- nvinfo : EIATTR_MAXREG_COUNT
	.align		4
        /*005c*/ 	.byte	0x03, 0x1b
        /*005e*/ 	.short	0x00ff


	//----- nvinfo : EIATTR_MERCURY_ISA_VERSION
	.align		4
        /*0060*/ 	.byte	0x03, 0x5f
        /*0062*/ 	.short	0x0101


	//----- nvinfo : EIATTR_VRC_CTA_INIT_COUNT
	.align		4
        /*0064*/ 	.byte	0x02, 0x4a
	.zero		1
	.zero		1


	//----- nvinfo : EIATTR_EXIT_INSTR_OFFSETS
	.align		4
        /*0068*/ 	.byte	0x04, 0x1c
        /*006a*/ 	.short	(.L_31 - .L_30)


	//   ....[0]....
.L_30:
        /*006c*/ 	.word	0x000000d0


	//   ....[1]....
        /*0070*/ 	.word	0x00000190


	//----- nvinfo : EIATTR_CBANK_PARAM_SIZE
	.align		4
.L_31:
        /*0074*/ 	.byte	0x03, 0x19
        /*0076*/ 	.short	0x0020


	//----- nvinfo : EIATTR_PARAM_CBANK
	.align		4
        /*0078*/ 	.byte	0x04, 0x0a
        /*007a*/ 	.short	(.L_33 - .L_32)
	.align		4
.L_32:
        /*007c*/ 	.word	index@(.nv.constant0.matrix_elementwise_multiply)
        /*0080*/ 	.short	0x0380
        /*0082*/ 	.short	0x0020


	//----- nvinfo : EIATTR_SW_WAR
	.align		4
.L_33:
        /*0084*/ 	.byte	0x04, 0x36
        /*0086*/ 	.short	(.L_35 - .L_34)
.L_34:
        /*0088*/ 	.word	0x00000008
.L_35:


//--------------------- .nv.info.matrix_multiply_1 --------------------------
	.section	.nv.info.matrix_multiply_1,"",@"SHT_CUDA_INFO"
	.sectionflags	@""
	.align	4


	//----- nvinfo : EIATTR_CUDA_API_VERSION
	.align		4
        /*0000*/ 	.byte	0x04, 0x37
        /*0002*/ 	.short	(.L_37 - .L_36)
.L_36:
        /*0004*/ 	.word	0x00000082


	//----- nvinfo : EIATTR_KPARAM_INFO
	.align		4
.L_37:
        /*0008*/ 	.byte	0x04, 0x17
        /*000a*/ 	.short	(.L_39 - .L_38)
.L_38:
        /*000c*/ 	.word	0x00000000
        /*0010*/ 	.short	0x0008
        /*0012*/ 	.short	0x002c
        /*0014*/ 	.byte	0x00, 0xf0, 0x11, 0x00


	//----- nvinfo : EIATTR_KPARAM_INFO
	.align		4
.L_39:
        /*0018*/ 	.byte	0x04, 0x17
        /*001a*/ 	.short	(.L_41 - .L_40)
.L_40:
        /*001c*/ 	.word	0x00000000
        /*0020*/ 	.short	0x0007
        /*0022*/ 	.short	0x0028
        /*0024*/ 	.byte	0x00, 0xf0, 0x11, 0x00


	//----- nvinfo : EIATTR_KPARAM_INFO
	.align		4
.L_41:
        /*0028*/ 	.byte	0x04, 0x17
        /*002a*/ 	.short	(.L_43 - .L_42)
.L_42:
        /*002c*/ 	.word	0x00000000
        /*0030*/ 	.short	0x0006
        /*0032*/ 	.short	0x0024
        /*0034*/ 	.byte	0x00, 0xf0, 0x11, 0x00


	//----- nvinfo : EIATTR_KPARAM_INFO
	.align		4
.L_43:
        /*0038*/ 	.byte	0x04, 0x17
        /*003a*/ 	.short	(.L_45 - .L_44)
.L_44:
        /*003c*/ 	.word	0x00000000
        /*0040*/ 	.short	0x0005
        /*0042*/ 	.short	0x0020
        /*0044*/ 	.byte	0x00, 0xf0, 0x11, 0x00


	//----- nvinfo : EIATTR_KPARAM_INFO
	.align		4
.L_45:
        /*0048*/ 	.byte	0x04, 0x17
        /*004a*/ 	.short	(.L_47 - .L_46)
.L_46:
        /*004c*/ 	.word	0x00000000
        /*0050*/ 	.short	0x0004
        /*0052*/ 	.short	0x001c
        /*0054*/ 	.byte	0x00, 0xf0, 0x11, 0x00


	//----- nvinfo : EIATTR_KPARAM_INFO
	.align		4
.L_47:
        /*0058*/ 	.byte	0x04, 0x17
        /*005a*/ 	.short	(.L_49 - .L_48)
.L_48:
        /*005c*/ 	.word	0x00000000
        /*0060*/ 	.short	0x0003
        /*0062*/ 	.short	0x0018
        /*0064*/ 	.byte	0x00, 0xf0, 0x11, 0x00


	//----- nvinfo : EIATTR_KPARAM_INFO
	.align		4
.L_49:
        /*0068*/ 	.byte	0x04, 0x17
        /*006a*/ 	.short	(.L_51 - .L_50)
.L_50:
        /*006c*/ 	.word	0x00000000
        /*0070*/ 	.short	0x0002
        /*0072*/ 	.short	0x0010
        /*0074*/ 	.byte	0x00, 0xf5, 0x21, 0x00


	//----- nvinfo : EIATTR_KPARAM_INFO
	.align		4
.L_51:
        /*0078*/ 	.byte	0x04, 0x17
        /*007a*/ 	.short	(.L_53 - .L_52)
.L_52:
        /*007c*/ 	.word	0x00000000
        /*0080*/ 	.short	0x0001
        /*0082*/ 	.short	0x0008
        /*0084*/ 	.byte	0x00, 0xf5, 0x21, 0x00


	//----- nvinfo : EIATTR_KPARAM_INFO
	.align		4
.L_53:
        /*0088*/ 	.byte	0x04, 0x17
        /*008a*/ 	.short	(.L_55 - .L_54)
.L_54:
        /*008c*/ 	.word	0x00000000
        /*0090*/ 	.short	0x0000
        /*0092*/ 	.short	0x0000
        /*0094*/ 	.byte	0x00, 0xf5, 0x21, 0x00


	//----- nvinfo : EIATTR_SPARSE_MMA_MASK
	.align		4
.L_55:
        /*0098*/ 	.byte	0x03, 0x50
        /*009a*/ 	.short	0x0000


	//----- nvinfo : EIATTR_MAXREG_COUNT
	.align		4
        /*009c*/ 	.byte	0x03, 0x1b
        /*009e*/ 	.short	0x00ff


	//----- nvinfo : EIATTR_MERCURY_ISA_VERSION
	.align		4
        /*00a0*/ 	.byte	0x03, 0x5f
        /*00a2*/ 	.short	0x0101


	//----- nvinfo : EIATTR_VRC_CTA_INIT_COUNT
	.align		4
        /*00a4*/ 	.byte	0x02, 0x4a
	.zero		1
	.zero		1


	//----- nvinfo : EIATTR_EXIT_INSTR_OFFSETS
	.align		4
        /*00a8*/ 	.byte	0x04, 0x1c
        /*00aa*/ 	.short	(.L_57 - .L_56)


	//   ....[0]....
.L_56:
        /*00ac*/ 	.word	0x000000c0


	//   ....[1]....
        /*00b0*/ 	.word	0x00000930


	//----- nvinfo : EIATTR_CBANK_PARAM_SIZE
	.align		4
.L_57:
        /*00b4*/ 	.byte	0x03, 0x19
        /*00b6*/ 	.short	0x0030


	//----- nvinfo : EIATTR_PARAM_CBANK
	.align		4
        /*00b8*/ 	.byte	0x04, 0x0a
        /*00ba*/ 	.short	(.L_59 - .L_58)
	.align		4
.L_58:
        /*00bc*/ 	.word	index@(.nv.constant0.matrix_multiply_1)
        /*00c0*/ 	.short	0x0380
        /*00c2*/ 	.short	0x0030


	//----- nvinfo : EIATTR_SW_WAR
	.align		4
.L_59:
        /*00c4*/ 	.byte	0x04, 0x36
        /*00c6*/ 	.short	(.L_61 - .L_60)
.L_60:
        /*00c8*/ 	.word	0x00000008
.L_61:


//--------------------- .nv.info.matrix_multiply_0 --------------------------
	.section	.nv.info.matrix_multiply_0,"",@"SHT_CUDA_INFO"
	.sectionflags	@""
	.align	4


	//----- nvinfo : EIATTR_CUDA_API_VERSION
	.align		4
        /*0000*/ 	.byte	0x04, 0x37
        /*0002*/ 	.short	(.L_63 - .L_62)
.L_62:
        /*0004*/ 	.word	0x00000082


	//----- nvinfo : EIATTR_KPARAM_INFO
	.align		4
.L_63:
        /*0008*/ 	.byte	0x04, 0x17
        /*000a*/ 	.short	(.L_65 - .L_64)
.L_64:
        /*000c*/ 	.word	0x00000000
        /*0010*/ 	.short	0x0004
        /*0012*/ 	.short	0x001c
        /*0014*/ 	.byte	0x00, 0xf0, 0x11, 0x00


	//----- nvinfo : EIATTR_KPARAM_INFO
	.align		4
.L_65:
        /*0018*/ 	.byte	0x04, 0x17
        /*001a*/ 	.short	(.L_67 - .L_66)
.L_66:
        /*001c*/ 	.word	0x00000000
        /*0020*/ 	.short	0x0003
        /*0022*/ 	.short	0x0018
        /*0024*/ 	.byte	0x00, 0xf0, 0x11, 0x00


	//----- nvinfo : EIATTR_KPARAM_INFO
	.align		4
.L_67:
        /*0028*/ 	.byte	0x04, 0x17
        /*002a*/ 	.short	(.L_69 - .L_68)
.L_68:
        /*002c*/ 	.word	0x00000000
        /*0030*/ 	.short	0x0002
        /*0032*/ 	.short	0x0010
        /*0034*/ 	.byte	0x00, 0xf5, 0x21, 0x00


	//----- nvinfo : EIATTR_KPARAM_INFO
	.align		4
.L_69:
        /*0038*/ 	.byte	0x04, 0x17
        /*003a*/ 	.short	(.L_71 - .L_70)
.L_70:
        /*003c*/ 	.word	0x00000000
        /*0040*/ 	.short	0x0001
        /*0042*/ 	.short	0x0008
        /*0044*/ 	.byte	0x00, 0xf5, 0x21, 0x00


	//----- nvinfo : EIATTR_KPARAM_INFO
	.align		4
.L_71:
        /*0048*/ 	.byte	0x04, 0x17
        /*004a*/ 	.short	(.L_73 - .L_72)
.L_72:
        /*004c*/ 	.word	0x00000000
        /*0050*/ 	.short	0x0000
        /*0052*/ 	.short	0x0000
        /*0054*/ 	.byte	0x00, 0xf5, 0x21, 0x00


	//----- nvinfo : EIATTR_SPARSE_MMA_MASK
	.align		4
.L_73:
        /*0058*/ 	.byte	0x03, 0x50
        /*005a*/ 	.short	0x0000


	//----- nvinfo : EIATTR_MAXREG_COUNT
	.align		4
        /*005c*/ 	.byte	0x03, 0x1b
        /*005e*/ 	.short	0x00ff


	//----- nvinfo : EIATTR_MERCURY_ISA_VERSION
	.align		4
        /*0060*/ 	.byte	0x03, 0x5f
        /*0062*/ 	.short	0x0101


	//----- nvinfo : EIATTR_VRC_CTA_INIT_COUNT
	.align		4
        /*0064*/ 	.byte	0x02, 0x4a
	.zero		1
	.zero		1


	//----- nvinfo : EIATTR_EXIT_INSTR_OFFSETS
	.align		4
        /*0068*/ 	.byte	0x04, 0x1c
        /*006a*/ 	.short	(.L_75 - .L_74)


	//   ....[0]....
.L_74:
        /*006c*/ 	.word	0x000008f0


	//----- nvinfo : EIATTR_CBANK_PARAM_SIZE
	.align		4
.L_75:
        /*0070*/ 	.byte	0x03, 0x19
        /*0072*/ 	.short	0x0020


	//----- nvinfo : EIATTR_PARAM_CBANK
	.align		4
        /*0074*/ 	.byte	0x04, 0x0a
        /*0076*/ 	.short	(.L_77 - .L_76)
	.align		4
.L_76:
        /*0078*/ 	.word	index@(.nv.constant0.matrix_multiply_0)
        /*007c*/ 	.short	0x0380
        /*007e*/ 	.short	0x0020


	//----- nvinfo : EIATTR_SW_WAR
	.align		4
.L_77:
        /*0080*/ 	.byte	0x04, 0x36
        /*0082*/ 	.short	(.L_79 - .L_78)
.L_78:
        /*0084*/ 	.word	0x00000008
.L_79:


//--------------------- .nv.callgraph             --------------------------
	.section	.nv.callgraph,"",@"SHT_CUDA_CALLGRAPH"
	.align	4
	.sectionentsize	8
	.align		4
        /*0000*/ 	.word	0x00000000
	.align		4
        /*0004*/ 	.word	0xffffffff
	.align		4
        /*0008*/ 	.word	0x00000000
	.align		4
        /*000c*/ 	.word	0xfffffffe
	.align		4
        /*0010*/ 	.word	0x00000000
	.align		4
        /*0014*/ 	.word	0xfffffffd
	.align		4
        /*0018*/ 	.word	0x00000000
	.align		4
        /*001c*/ 	.word	0xfffffffc


//--------------------- .text.matrix_elementwise_multiply --------------------------
	.section	.text.matrix_elementwise_multiply,"ax",@progbits
	.align	128
        .global         matrix_elementwise_multiply
        .type           matrix_elementwise_multiply,@function
        .size           matrix_elementwise_multiply,(.L_x_11 - matrix_elementwise_multiply)
        .other          matrix_elementwise_multiply,@"STO_CUDA_ENTRY STV_DEFAULT"
matrix_elementwise_multiply:
.text.matrix_elementwise_multiply:
[----:B------:R-:W-:Y:S01]  /*0000*/  LDC R1, c[0x0][0x37c] ;  /* 0x0000df00ff017b82 */ /* 0x000fe20000000800 */
[----:B------:R-:W0:Y:S07]  /*0010*/  S2R R3, SR_TID.Y ;  /* 0x0000000000037919 */ /* 0x000e2e0000002200 */
[----:B------:R-:W1:Y:S01]  /*0020*/  LDC R5, c[0x0][0x360] ;  /* 0x0000d800ff057b82 */ /* 0x000e620000000800 */
[----:B------:R-:W2:Y:S01]  /*0030*/  LDCU.64 UR6, c[0x0][0x398] ;  /* 0x00007300ff0677ac */ /* 0x000ea20008000a00 */
[----:B------:R-:W1:Y:S06]  /*0040*/  S2R R0, SR_TID.X ;  /* 0x0000000000007919 */ /* 0x000e6c0000002100 */
[----:B------:R-:W0:Y:S08]  /*0050*/  S2UR UR5, SR_CTAID.Y ;  /* 0x00000000000579c3 */ /* 0x000e300000002600 */
[----:B------:R-:W0:Y:S08]  /*0060*/  LDC R2, c[0x0][0x364] ;  /* 0x0000d900ff027b82 */ /* 0x000e300000000800 */
[----:B------:R-:W1:Y:S01]  /*0070*/  S2UR UR4, SR_CTAID.X ;  /* 0x00000000000479c3 */ /* 0x000e620000002500 */
[----:B0-----:R-:W-:-:S05]  /*0080*/  IMAD R3, R2, UR5, R3 ;  /* 0x0000000502037c24 */ /* 0x001fca000f8e0203 */
[----:B--2---:R-:W-:Y:S01]  /*0090*/  ISETP.GE.AND P0, PT, R3, UR7, PT ;  /* 0x0000000703007c0c */ /* 0x004fe2000bf06270 */
[----:B-1----:R-:W-:-:S04]  /*00a0*/  IMAD R0, R5, UR4, R0 ;  /* 0x0000000405007c24 */ /* 0x002fc8000f8e0200 */
[----:B------:R-:W-:Y:S01]  /*00b0*/  IMAD R9, R3, UR6, R0 ;  /* 0x0000000603097c24 */ /* 0x000fe2000f8e0200 */
[----:B------:R-:W-:-:S13]  /*00c0*/  ISETP.GE.OR P0, PT, R0, UR6, P0 ;  /* 0x0000000600007c0c */ /* 0x000fda0008706670 */
[----:B------:R-:W-:Y:S05]  /*00d0*/  @P0 EXIT ;  /* 0x000000000000094d */ /* 0x000fea0003800000 */
[----:B------:R-:W0:Y:S01]  /*00e0*/  LDC.64 R2, c[0x0][0x380] ;  /* 0x0000e000ff027b82 */ /* 0x000e220000000a00 */
[----:B------:R-:W1:Y:S07]  /*00f0*/  LDCU.64 UR4, c[0x0][0x358] ;  /* 0x00006b00ff0477ac */ /* 0x000e6e0008000a00 */
[----:B------:R-:W2:Y:S08]  /*0100*/  LDC.64 R4, c[0x0][0x388] ;  /* 0x0000e200ff047b82 */ /* 0x000eb00000000a00 */
[----:B------:R-:W3:Y:S01]  /*0110*/  LDC.64 R6, c[0x0][0x390] ;  /* 0x0000e400ff067b82 */ /* 0x000ee20000000a00 */
[----:B0-----:R-:W-:-:S06]  /*0120*/  IMAD.WIDE R2, R9, 0x4, R2 ;  /* 0x0000000409027825 */ /* 0x001fcc00078e0202 */
[----:B-1----:R-:W4:Y:S01]  /*0130*/  LDG.E R2, desc[UR4][R2.64] ;  /* 0x0000000402027981 */ /* 0x002f22000c1e1900 */
[----:B--2---:R-:W-:-:S06]  /*0140*/  IMAD.WIDE R4, R9, 0x4, R4 ;  /* 0x0000000409047825 */ /* 0x004fcc00078e0204 */
[----:B------:R-:W4:Y:S01]  /*0150*/  LDG.E R5, desc[UR4][R4.64] ;  /* 0x0000000404057981 */ /* 0x000f22000c1e1900 */
[----:B---3--:R-:W-:-:S04]  /*0160*/  IMAD.WIDE R6, R9, 0x4, R6 ;  /* 0x0000000409067825 */ /* 0x008fc800078e0206 */
[----:B----4-:R-:W-:-:S05]  /*0170*/  FMUL R9, R2, R5 ;  /* 0x0000000502097220 */ /* 0x010fca0000400000 */
[----:B------:R-:W-:Y:S01]  /*0180*/  STG.E desc[UR4][R6.64], R9 ;  /* 0x0000000906007986 */ /* 0x000fe2000c101904 */
[----:B------:R-:W-:Y:S05]  /*0190*/  EXIT ;  /* 0x000000000000794d */ /* 0x000fea0003800000 */
.L_x_0:
[----:B------:R-:W-:-:S00]  /*01a0*/  BRA `(.L_x_0) ;  /* 0xfffffffc00fc7947 */ /* 0x000fc0000383ffff */
[----:B------:R-:W-:-:S00]  /*01b0*/  NOP ;  /* 0x0000000000007918 */ /* 0x000fc00000000000 */
        /* <DEDUP_REMOVED lines=12> */
.L_x_11:


//--------------------- .text.matrix_multiply_1   --------------------------
	.section	.text.matrix_multiply_1,"ax",@progbits
	.align	128
        .global         matrix_multiply_1
        .type           matrix_multiply_1,@function
        .size           matrix_multiply_1,(.L_x_12 - matrix_multiply_1)
        .other          matrix_multiply_1,@"STO_CUDA_ENTRY STV_DEFAULT"
matrix_multiply_1:
.text.matrix_multiply_1:
[----:B------:R-:W-:Y:S01]  /*0000*/  LDC R1, c[0x0][0x37c] ;  /* 0x0000df00ff017b82 */ /* 0x000fe20000000800 */
[----:B------:R-:W0:Y:S07]  /*0010*/  S2R R3, SR_TID.X ;  /* 0x0000000000037919 */ /* 0x000e2e0000002100 */
[----:B------:R-:W1:Y:S01]  /*0020*/  LDC R17, c[0x0][0x364] ;  /* 0x0000d900ff117b82 */ /* 0x000e620000000800 */
[----:B------:R-:W2:Y:S01]  /*0030*/  LDCU.64 UR6, c[0x0][0x3a8] ;  /* 0x00007500ff0677ac */ /* 0x000ea20008000a00 */
[----:B------:R-:W1:Y:S06]  /*0040*/  S2R R2, SR_TID.Y ;  /* 0x0000000000027919 */ /* 0x000e6c0000002200 */
[----:B------:R-:W0:Y:S08]  /*0050*/  S2UR UR5, SR_CTAID.X ;  /* 0x00000000000579c3 */ /* 0x000e300000002500 */
[----:B------:R-:W0:Y:S08]  /*0060*/  LDC R0, c[0x0][0x360] ;  /* 0x0000d800ff007b82 */ /* 0x000e300000000800 */
[----:B------:R-:W1:Y:S01]  /*0070*/  S2UR UR4, SR_CTAID.Y ;  /* 0x00000000000479c3 */ /* 0x000e620000002600 */
[----:B0-----:R-:W-:-:S05]  /*0080*/  IMAD R0, R0, UR5, R3 ;  /* 0x0000000500007c24 */ /* 0x001fca000f8e0203 */
[----:B--2---:R-:W-:Y:S01]  /*0090*/  ISETP.GE.AND P0, PT, R0, UR7, PT ;  /* 0x0000000700007c0c */ /* 0x004fe2000bf06270 */
[----:B-1----:R-:W-:-:S05]  /*00a0*/  IMAD R17, R17, UR4, R2 ;  /* 0x0000000411117c24 */ /* 0x002fca000f8e0202 */
[----:B------:R-:W-:-:S13]  /*00b0*/  ISETP.GE.OR P0, PT, R17, UR6, P0 ;  /* 0x0000000611007c0c */ /* 0x000fda0008706670 */
[----:B------:R-:W-:Y:S05]  /*00c0*/  @P0 EXIT ;  /* 0x000000000000094d */ /* 0x000fea0003800000 */
[----:B------:R-:W0:Y:S01]  /*00d0*/  LDC R16, c[0x0][0x39c] ;  /* 0x0000e700ff107b82 */ /* 0x000e220000000800 */
[----:B------:R-:W1:Y:S01]  /*00e0*/  LDCU.64 UR4, c[0x0][0x358] ;  /* 0x00006b00ff0477ac */ /* 0x000e620008000a00 */
[----:B------:R-:W-:Y:S01]  /*00f0*/  HFMA2 R29, -RZ, RZ, 0, 0 ;  /* 0x00000000ff1d7431 */ /* 0x000fe200000001ff */
[----:B0-----:R-:W-:-:S13]  /*0100*/  ISETP.GE.AND P0, PT, R16, 0x1, PT ;  /* 0x000000011000780c */ /* 0x001fda0003f06270 */
[----:B-1----:R-:W-:Y:S05]  /*0110*/  @!P0 BRA `(.L_x_1) ;  /* 0x0000000400f08947 */ /* 0x002fea0003800000 */
[C---:B------:R-:W-:Y:S01]  /*0120*/  ISETP.GE.U32.AND P1, PT, R16.reuse, 0x8, PT ;  /* 0x000000081000780c */ /* 0x040fe20003f26070 */
[----:B------:R-:W-:Y:S01]  /*0130*/  IMAD R19, R17, R16, RZ ;  /* 0x0000001011137224 */ /* 0x000fe200078e02ff */
[----:B------:R-:W-:Y:S02]  /*0140*/  LOP3.LUT R24, R16, 0x7, RZ, 0xc0, !PT ;  /* 0x0000000710187812 */ /* 0x000fe400078ec0ff */
[----:B------:R-:W-:Y:S02]  /*0150*/  MOV R29, RZ ;  /* 0x000000ff001d7202 */ /* 0x000fe40000000f00 */
[----:B------:R-:W-:Y:S02]  /*0160*/  ISETP.NE.AND P0, PT, R24, RZ, PT ;  /* 0x000000ff1800720c */ /* 0x000fe40003f05270 */
[----:B------:R-:W-:-:S05]  /*0170*/  MOV R20, RZ ;  /* 0x000000ff00147202 */ /* 0x000fca0000000f00 */
[----:B------:R-:W-:Y:S06]  /*0180*/  @!P1 BRA `(.L_x_2) ;  /* 0x0000000000c89947 */ /* 0x000fec0003800000 */
[----:B------:R-:W0:Y:S01]  /*0190*/  LDC.64 R2, c[0x0][0x380] ;  /* 0x0000e000ff027b82 */ /* 0x000e220000000a00 */
[----:B------:R-:W-:Y:S02]  /*01a0*/  LOP3.LUT R20, R16, 0x7ffffff8, RZ, 0xc0, !PT ;  /* 0x7ffffff810147812 */ /* 0x000fe400078ec0ff */
[----:B------:R-:W-:Y:S02]  /*01b0*/  MOV R29, RZ ;  /* 0x000000ff001d7202 */ /* 0x000fe40000000f00 */
[----:B------:R-:W-:Y:S02]  /*01c0*/  MOV R21, R0 ;  /* 0x0000000000157202 */ /* 0x000fe40000000f00 */
[----:B------:R-:W-:Y:S01]  /*01d0*/  IADD3 R18, PT, PT, -R20, RZ, RZ ;  /* 0x000000ff14127210 */ /* 0x000fe20007ffe1ff */
[----:B0-----:R-:W-:-:S03]  /*01e0*/  IMAD.WIDE.U32 R2, R19, 0x4, R2 ;  /* 0x0000000413027825 */ /* 0x001fc600078e0002 */
[----:B------:R-:W-:-:S04]  /*01f0*/  IADD3 R5, P1, PT, R2, 0x10, RZ ;  /* 0x0000001002057810 */ /* 0x000fc80007f3e0ff */
[----:B------:R-:W-:-:S09]  /*0200*/  IADD3.X R4, PT, PT, RZ, R3, RZ, P1, !PT ;  /* 0x00000003ff047210 */ /* 0x000fd20000ffe4ff */
.L_x_3:
[----:B------:R-:W0:Y:S01]  /*0210*/  LDC.64 R14, c[0x0][0x388] ;  /* 0x0000e200ff0e7b82 */ /* 0x000e220000000a00 */
[----:B------:R-:W-:Y:S02]  /*0220*/  MOV R2, R5 ;  /* 0x0000000500027202 */ /* 0x000fe40000000f00 */
[----:B------:R-:W-:-:S05]  /*0230*/  MOV R3, R4 ;  /* 0x0000000400037202 */ /* 0x000fca0000000f00 */
[----:B------:R-:W2:Y:S01]  /*0240*/  LDG.E R12, desc[UR4][R2.64+-0x10] ;  /* 0xfffff004020c7981 */ /* 0x000ea2000c1e1900 */
[----:B------:R-:W1:Y:S03]  /*0250*/  LDC R23, c[0x0][0x3a4] ;  /* 0x0000e900ff177b82 */ /* 0x000e660000000800 */
[----:B------:R-:W3:Y:S04]  /*0260*/  LDG.E R22, desc[UR4][R2.64+-0xc] ;  /* 0xfffff40402167981 */ /* 0x000ee8000c1e1900 */
[----:B------:R-:W4:Y:S04]  /*0270*/  LDG.E R27, desc[UR4][R2.64+-0x8] ;  /* 0xfffff804021b7981 */ /* 0x000f28000c1e1900 */
[----:B------:R-:W5:Y:S01]  /*0280*/  LDG.E R26, desc[UR4][R2.64+-0x4] ;  /* 0xfffffc04021a7981 */ /* 0x000f62000c1e1900 */
[----:B0-----:R-:W-:-:S05]  /*0290*/  IMAD.WIDE R14, R21, 0x4, R14 ;  /* 0x00000004150e7825 */ /* 0x001fca00078e020e */
[----:B------:R1:W2:Y:S02]  /*02a0*/  LDG.E R13, desc[UR4][R14.64] ;  /* 0x000000040e0d7981 */ /* 0x0002a4000c1e1900 */
[----:B-1----:R-:W-:-:S05]  /*02b0*/  IMAD.WIDE R14, R23, 0x4, R14 ;  /* 0x00000004170e7825 */ /* 0x002fca00078e020e */
[----:B------:R0:W3:Y:S01]  /*02c0*/  LDG.E R25, desc[UR4][R14.64] ;  /* 0x000000040e197981 */ /* 0x0000e2000c1e1900 */
[----:B------:R-:W-:-:S04]  /*02d0*/  IMAD.WIDE R10, R23, 0x4, R14 ;  /* 0x00000004170a7825 */ /* 0x000fc800078e020e */
[C---:B------:R-:W-:Y:S02]  /*02e0*/  IMAD.WIDE R8, R23.reuse, 0x4, R10 ;  /* 0x0000000417087825 */ /* 0x040fe400078e020a */
[----:B------:R-:W4:Y:S02]  /*02f0*/  LDG.E R10, desc[UR4][R10.64] ;  /* 0x000000040a0a7981 */ /* 0x000f24000c1e1900 */
[C---:B------:R-:W-:Y:S02]  /*0300*/  IMAD.WIDE R4, R23.reuse, 0x4, R8 ;  /* 0x0000000417047825 */ /* 0x040fe400078e0208 */
[----:B------:R-:W5:Y:S02]  /*0310*/  LDG.E R9, desc[UR4][R8.64] ;  /* 0x0000000408097981 */ /* 0x000f64000c1e1900 */
[C---:B------:R-:W-:Y:S02]  /*0320*/  IMAD.WIDE R6, R23.reuse, 0x4, R4 ;  /* 0x0000000417067825 */ /* 0x040fe400078e0204 */
[----:B------:R-:W5:Y:S04]  /*0330*/  LDG.E R11, desc[UR4][R2.64+0x4] ;  /* 0x00000404020b7981 */ /* 0x000f68000c1e1900 */
[----:B------:R-:W5:Y:S04]  /*0340*/  LDG.E R4, desc[UR4][R4.64] ;  /* 0x0000000404047981 */ /* 0x000f68000c1e1900 */
[----:B------:R-:W5:Y:S04]  /*0350*/  LDG.E R8, desc[UR4][R2.64+0xc] ;  /* 0x00000c0402087981 */ /* 0x000f68000c1e1900 */
[----:B------:R-:W5:Y:S01]  /*0360*/  LDG.E R5, desc[UR4][R2.64] ;  /* 0x0000000402057981 */ /* 0x000f62000c1e1900 */
[----:B--2---:R-:W-:Y:S01]  /*0370*/  FFMA R29, R12, R13, R29 ;  /* 0x0000000d0c1d7223 */ /* 0x004fe2000000001d */
[----:B------:R-:W-:-:S02]  /*0380*/  IMAD.WIDE R12, R23, 0x4, R6 ;  /* 0x00000004170c7825 */ /* 0x000fc400078e0206 */
[----:B------:R-:W2:Y:S02]  /*0390*/  LDG.E R6, desc[UR4][R6.64] ;  /* 0x0000000406067981 */ /* 0x000ea4000c1e1900 */
[----:B0-----:R-:W-:Y:S02]  /*03a0*/  IMAD.WIDE R14, R23, 0x4, R12 ;  /* 0x00000004170e7825 */ /* 0x001fe400078e020c */
[----:B------:R-:W2:Y:S04]  /*03b0*/  LDG.E R28, desc[UR4][R12.64] ;  /* 0x000000040c1c7981 */ /* 0x000ea8000c1e1900 */
[----:B------:R-:W2:Y:S04]  /*03c0*/  LDG.E R7, desc[UR4][R2.64+0x8] ;  /* 0x0000080402077981 */ /* 0x000ea8000c1e1900 */
[----:B------:R-:W2:Y:S01]  /*03d0*/  LDG.E R15, desc[UR4][R14.64] ;  /* 0x000000040e0f7981 */ /* 0x000ea2000c1e1900 */
[----:B---3--:R-:W-:Y:S01]  /*03e0*/  FFMA R22, R22, R25, R29 ;  /* 0x0000001916167223 */ /* 0x008fe2000000001d */
[----:B------:R-:W-:-:S03]  /*03f0*/  IADD3 R18, PT, PT, R18, 0x8, RZ ;  /* 0x0000000812127810 */ /* 0x000fc60007ffe0ff */
[----:B----4-:R-:W-:Y:S01]  /*0400*/  FFMA R27, R27, R10, R22 ;  /* 0x0000000a1b1b7223 */ /* 0x010fe20000000016 */
[----:B------:R-:W-:-:S03]  /*0410*/  ISETP.NE.AND P1, PT, R18, RZ, PT ;  /* 0x000000ff1200720c */ /* 0x000fc60003f25270 */
[----:B-----5:R-:W-:Y:S01]  /*0420*/  FFMA R26, R26, R9, R27 ;  /* 0x000000091a1a7223 */ /* 0x020fe2000000001b */
[----:B------:R-:W-:-:S03]  /*0430*/  LEA R21, R23, R21, 0x3 ;  /* 0x0000001517157211 */ /* 0x000fc600078e18ff */
[----:B------:R-:W-:Y:S01]  /*0440*/  FFMA R4, R5, R4, R26 ;  /* 0x0000000405047223 */ /* 0x000fe2000000001a */
[----:B------:R-:W-:-:S03]  /*0450*/  IADD3 R5, P2, PT, R2, 0x20, RZ ;  /* 0x0000002002057810 */ /* 0x000fc60007f5e0ff */
[----:B--2---:R-:W-:-:S04]  /*0460*/  FFMA R4, R11, R6, R4 ;  /* 0x000000060b047223 */ /* 0x004fc80000000004 */
[----:B------:R-:W-:Y:S01]  /*0470*/  FFMA R7, R7, R28, R4 ;  /* 0x0000001c07077223 */ /* 0x000fe20000000004 */
[----:B------:R-:W-:-:S03]  /*0480*/  IADD3.X R4, PT, PT, RZ, R3, RZ, P2, !PT ;  /* 0x00000003ff047210 */ /* 0x000fc600017fe4ff */
[----:B------:R-:W-:Y:S01]  /*0490*/  FFMA R29, R8, R15, R7 ;  /* 0x0000000f081d7223 */ /* 0x000fe20000000007 */
[----:B------:R-:W-:Y:S06]  /*04a0*/  @P1 BRA `(.L_x_3) ;  /* 0xfffffffc00581947 */ /* 0x000fec000383ffff */
.L_x_2:
[----:B------:R-:W-:Y:S05]  /*04b0*/  @!P0 BRA `(.L_x_1) ;  /* 0x0000000400088947 */ /* 0x000fea0003800000 */
[----:B------:R-:W-:Y:S02]  /*04c0*/  ISETP.GE.U32.AND P1, PT, R24, 0x4, PT ;  /* 0x000000041800780c */ /* 0x000fe40003f26070 */
[----:B------:R-:W-:-:S04]  /*04d0*/  LOP3.LUT R14, R16, 0x3, RZ, 0xc0, !PT ;  /* 0x00000003100e7812 */ /* 0x000fc800078ec0ff */
[----:B------:R-:W-:-:S07]  /*04e0*/  ISETP.NE.AND P0, PT, R14, RZ, PT ;  /* 0x000000ff0e00720c */ /* 0x000fce0003f05270 */
[----:B------:R-:W-:Y:S06]  /*04f0*/  @!P1 BRA `(.L_x_4) ;  /* 0x0000000000709947 */ /* 0x000fec0003800000 */
[----:B------:R-:W0:Y:S01]  /*0500*/  LDC R11, c[0x0][0x3a4] ;  /* 0x0000e900ff0b7b82 */ /* 0x000e220000000800 */
[----:B------:R-:W1:Y:S01]  /*0510*/  LDCU.64 UR6, c[0x0][0x380] ;  /* 0x00007000ff0677ac */ /* 0x000e620008000a00 */
[CC--:B------:R-:W-:Y:S02]  /*0520*/  IADD3 R3, PT, PT, R19.reuse, R20.reuse, RZ ;  /* 0x0000001413037210 */ /* 0x0c0fe40007ffe0ff */
[----:B------:R-:W-:-:S04]  /*0530*/  IADD3 R8, P1, PT, R19, R20, RZ ;  /* 0x0000001413087210 */ /* 0x000fc80007f3e0ff */
[----:B------:R-:W2:Y:S08]  /*0540*/  LDC.64 R4, c[0x0][0x388] ;  /* 0x0000e200ff047b82 */ /* 0x000eb00000000a00 */
[----:B------:R-:W3:Y:S01]  /*0550*/  LDC.64 R12, c[0x0][0x380] ;  /* 0x0000e000ff0c7b82 */ /* 0x000ee20000000a00 */
[----:B0-----:R-:W-:-:S04]  /*0560*/  IMAD R7, R20, R11, R0 ;  /* 0x0000000b14077224 */ /* 0x001fc800078e0200 */
[----:B--2---:R-:W-:-:S04]  /*0570*/  IMAD.WIDE R4, R7, 0x4, R4 ;  /* 0x0000000407047825 */ /* 0x004fc800078e0204 */
[----:B------:R-:W-:Y:S02]  /*0580*/  IMAD.WIDE R6, R11, 0x4, R4 ;  /* 0x000000040b067825 */ /* 0x000fe400078e0204 */
[----:B------:R-:W2:Y:S02]  /*0590*/  LDG.E R4, desc[UR4][R4.64] ;  /* 0x0000000404047981 */ /* 0x000ea4000c1e1900 */
[----:B---3--:R-:W-:Y:S01]  /*05a0*/  IMAD.WIDE.U32 R12, R3, 0x4, R12 ;  /* 0x00000004030c7825 */ /* 0x008fe200078e000c */
[----:B------:R-:W-:Y:S02]  /*05b0*/  IADD3.X R3, PT, PT, RZ, RZ, RZ, P1, !PT ;  /* 0x000000ffff037210 */ /* 0x000fe40000ffe4ff */
[----:B-1----:R-:W-:-:S03]  /*05c0*/  LEA R2, P1, R8, UR6, 0x2 ;  /* 0x0000000608027c11 */ /* 0x002fc6000f8210ff */
[----:B------:R-:W2:Y:S01]  /*05d0*/  LDG.E R12, desc[UR4][R12.64] ;  /* 0x000000040c0c7981 */ /* 0x000ea2000c1e1900 */
[----:B------:R-:W-:Y:S01]  /*05e0*/  LEA.HI.X R3, R8, UR7, R3, 0x2, P1 ;  /* 0x0000000708037c11 */ /* 0x000fe200088f1403 */
[C---:B------:R-:W-:Y:S02]  /*05f0*/  IMAD.WIDE R8, R11.reuse, 0x4, R6 ;  /* 0x000000040b087825 */ /* 0x040fe400078e0206 */
[----:B------:R-:W3:Y:S04]  /*0600*/  LDG.E R6, desc[UR4][R6.64] ;  /* 0x0000000406067981 */ /* 0x000ee8000c1e1900 */
[----:B------:R-:W3:Y:S01]  /*0610*/  LDG.E R18, desc[UR4][R2.64+0x4] ;  /* 0x0000040402127981 */ /* 0x000ee2000c1e1900 */
[----:B------:R-:W-:-:S03]  /*0620*/  IMAD.WIDE R10, R11, 0x4, R8 ;  /* 0x000000040b0a7825 */ /* 0x000fc600078e0208 */
[----:B------:R-:W4:Y:S04]  /*0630*/  LDG.E R21, desc[UR4][R8.64] ;  /* 0x0000000408157981 */ /* 0x000f28000c1e1900 */
[----:B------:R-:W4:Y:S04]  /*0640*/  LDG.E R15, desc[UR4][R2.64+0x8] ;  /* 0x00000804020f7981 */ /* 0x000f28000c1e1900 */
[----:B------:R-:W5:Y:S04]  /*0650*/  LDG.E R22, desc[UR4][R2.64+0xc] ;  /* 0x00000c0402167981 */ /* 0x000f68000c1e1900 */
[----:B------:R-:W5:Y:S01]  /*0660*/  LDG.E R10, desc[UR4][R10.64] ;  /* 0x000000040a0a7981 */ /* 0x000f62000c1e1900 */
[----:B------:R-:W-:Y:S01]  /*0670*/  IADD3 R20, PT, PT, R20, 0x4, RZ ;  /* 0x0000000414147810 */ /* 0x000fe20007ffe0ff */
[----:B--2---:R-:W-:-:S04]  /*0680*/  FFMA R29, R12, R4, R29 ;  /* 0x000000040c1d7223 */ /* 0x004fc8000000001d */
[----:B---3--:R-:W-:-:S04]  /*0690*/  FFMA R18, R18, R6, R29 ;  /* 0x0000000612127223 */ /* 0x008fc8000000001d */
[----:B----4-:R-:W-:-:S04]  /*06a0*/  FFMA R15, R15, R21, R18 ;  /* 0x000000150f0f7223 */ /* 0x010fc80000000012 */
[----:B-----5:R-:W-:-:S07]  /*06b0*/  FFMA R29, R22, R10, R15 ;  /* 0x0000000a161d7223 */ /* 0x020fce000000000f */
.L_x_4:
[----:B------:R-:W-:Y:S05]  /*06c0*/  @!P0 BRA `(.L_x_1) ;  /* 0x0000000000848947 */ /* 0x000fea0003800000 */
[----:B------:R-:W-:Y:S01]  /*06d0*/  ISETP.NE.AND P1, PT, R14, 0x1, PT ;  /* 0x000000010e00780c */ /* 0x000fe20003f25270 */
[----:B------:R-:W0:Y:S01]  /*06e0*/  LDC.64 R8, c[0x0][0x388] ;  /* 0x0000e200ff087b82 */ /* 0x000e220000000a00 */
[----:B------:R-:W-:-:S04]  /*06f0*/  LOP3.LUT R16, R16, 0x1, RZ, 0xc0, !PT ;  /* 0x0000000110107812 */ /* 0x000fc800078ec0ff */
[----:B------:R-:W-:-:S03]  /*0700*/  ISETP.NE.U32.AND P0, PT, R16, 0x1, PT ;  /* 0x000000011000780c */ /* 0x000fc60003f05070 */
[----:B------:R-:W1:Y:S04]  /*0710*/  LDC.64 R10, c[0x0][0x380] ;  /* 0x0000e000ff0a7b82 */ /* 0x000e680000000a00 */
[CC--:B------:R-:W-:Y:S02]  /*0720*/  @P1 IADD3 R12, P2, PT, R19.reuse, R20.reuse, RZ ;  /* 0x00000014130c1210 */ /* 0x0c0fe40007f5e0ff */
[----:B------:R-:W-:Y:S02]  /*0730*/  @P1 IADD3 R21, PT, PT, R19, R20, RZ ;  /* 0x0000001413151210 */ /* 0x000fe40007ffe0ff */
[----:B------:R-:W2:Y:S01]  /*0740*/  @P1 LDC R15, c[0x0][0x3a4] ;  /* 0x0000e900ff0f1b82 */ /* 0x000ea20000000800 */
[----:B------:R-:W-:-:S07]  /*0750*/  @P1 IADD3.X R14, PT, PT, RZ, RZ, RZ, P2, !PT ;  /* 0x000000ffff0e1210 */ /* 0x000fce00017fe4ff */
[----:B------:R-:W3:Y:S08]  /*0760*/  @P1 LDC.64 R6, c[0x0][0x380] ;  /* 0x0000e000ff061b82 */ /* 0x000ef00000000a00 */
[----:B------:R-:W4:Y:S01]  /*0770*/  @!P0 LDC R13, c[0x0][0x3a4] ;  /* 0x0000e900ff0d8b82 */ /* 0x000f220000000800 */
[----:B-1----:R-:W-:-:S06]  /*0780*/  @P1 IMAD.WIDE.U32 R10, R21, 0x4, R10 ;  /* 0x00000004150a1825 */ /* 0x002fcc00078e000a */
[----:B------:R-:W5:Y:S01]  /*0790*/  @P1 LDG.E R10, desc[UR4][R10.64] ;  /* 0x000000040a0a1981 */ /* 0x000f62000c1e1900 */
[----:B------:R-:W1:Y:S01]  /*07a0*/  LDC.64 R2, c[0x0][0x380] ;  /* 0x0000e000ff027b82 */ /* 0x000e620000000a00 */
[C---:B--2---:R-:W-:Y:S01]  /*07b0*/  @P1 IMAD R23, R20.reuse, R15, R0 ;  /* 0x0000000f14171224 */ /* 0x044fe200078e0200 */
[----:B------:R-:W-:-:S03]  /*07c0*/  @P1 IADD3 R20, PT, PT, R20, 0x2, RZ ;  /* 0x0000000214141810 */ /* 0x000fc60007ffe0ff */
[----:B0-----:R-:W-:-:S03]  /*07d0*/  @P1 IMAD.WIDE R8, R23, 0x4, R8 ;  /* 0x0000000417081825 */ /* 0x001fc600078e0208 */
[----:B------:R-:W0:Y:S01]  /*07e0*/  LDC.64 R4, c[0x0][0x388] ;  /* 0x0000e200ff047b82 */ /* 0x000e220000000a00 */
[C---:B---3--:R-:W-:Y:S02]  /*07f0*/  @P1 LEA R6, P2, R12.reuse, R6, 0x2 ;  /* 0x000000060c061211 */ /* 0x048fe400078410ff */
[----:B------:R-:W-:Y:S02]  /*0800*/  @!P0 IADD3 R19, PT, PT, R19, R20, RZ ;  /* 0x0000001413138210 */ /* 0x000fe40007ffe0ff */
[----:B------:R-:W-:Y:S01]  /*0810*/  @P1 LEA.HI.X R7, R12, R7, R14, 0x2, P2 ;  /* 0x000000070c071211 */ /* 0x000fe200010f140e */
[----:B------:R-:W-:Y:S01]  /*0820*/  @P1 IMAD.WIDE R14, R15, 0x4, R8 ;  /* 0x000000040f0e1825 */ /* 0x000fe200078e0208 */
[----:B------:R-:W5:Y:S03]  /*0830*/  @P1 LDG.E R12, desc[UR4][R8.64] ;  /* 0x00000004080c1981 */ /* 0x000f66000c1e1900 */
[----:B----4-:R-:W-:Y:S01]  /*0840*/  @!P0 IMAD R13, R20, R13, R0 ;  /* 0x0000000d140d8224 */ /* 0x010fe200078e0200 */
[----:B------:R-:W2:Y:S04]  /*0850*/  @P1 LDG.E R7, desc[UR4][R6.64+0x4] ;  /* 0x0000040406071981 */ /* 0x000ea8000c1e1900 */
[----:B------:R-:W2:Y:S01]  /*0860*/  @P1 LDG.E R14, desc[UR4][R14.64] ;  /* 0x000000040e0e1981 */ /* 0x000ea2000c1e1900 */
[----:B-1----:R-:W-:-:S06]  /*0870*/  @!P0 IMAD.WIDE.U32 R2, R19, 0x4, R2 ;  /* 0x0000000413028825 */ /* 0x002fcc00078e0002 */
[----:B------:R-:W3:Y:S01]  /*0880*/  @!P0 LDG.E R2, desc[UR4][R2.64] ;  /* 0x0000000402028981 */ /* 0x000ee2000c1e1900 */
[----:B0-----:R-:W-:-:S06]  /*0890*/  @!P0 IMAD.WIDE R4, R13, 0x4, R4 ;  /* 0x000000040d048825 */ /* 0x001fcc00078e0204 */
[----:B------:R-:W3:Y:S01]  /*08a0*/  @!P0 LDG.E R4, desc[UR4][R4.64] ;  /* 0x0000000404048981 */ /* 0x000ee2000c1e1900 */
[----:B-----5:R-:W-:-:S04]  /*08b0*/  @P1 FFMA R10, R10, R12, R29 ;  /* 0x0000000c0a0a1223 */ /* 0x020fc8000000001d */
[----:B--2---:R-:W-:-:S04]  /*08c0*/  @P1 FFMA R29, R7, R14, R10 ;  /* 0x0000000e071d1223 */ /* 0x004fc8000000000a */
[----:B---3--:R-:W-:-:S07]  /*08d0*/  @!P0 FFMA R29, R2, R4, R29 ;  /* 0x00000004021d8223 */ /* 0x008fce000000001d */
.L_x_1:
[----:B------:R-:W0:Y:S01]  /*08e0*/  LDC.64 R2, c[0x0][0x390] ;  /* 0x0000e400ff027b82 */ /* 0x000e220000000a00 */
[----:B------:R-:W1:Y:S02]  /*08f0*/  LDCU UR6, c[0x0][0x3a4] ;  /* 0x00007480ff0677ac */ /* 0x000e640008000800 */
[----:B-1----:R-:W-:-:S04]  /*0900*/  IMAD R17, R17, UR6, R0 ;  /* 0x0000000611117c24 */ /* 0x002fc8000f8e0200 */
[----:B0-----:R-:W-:-:S05]  /*0910*/  IMAD.WIDE R2, R17, 0x4, R2 ;  /* 0x0000000411027825 */ /* 0x001fca00078e0202 */
[----:B------:R-:W-:Y:S01]  /*0920*/  STG.E desc[UR4][R2.64], R29 ;  /* 0x0000001d02007986 */ /* 0x000fe2000c101904 */
[----:B------:R-:W-:Y:S05]  /*0930*/  EXIT ;  /* 0x000000000000794d */ /* 0x000fea0003800000 */
.L_x_5:
        /* <DEDUP_REMOVED lines=12> */
.L_x_12:


//--------------------- .text.matrix_multiply_0   --------------------------
	.section	.text.matrix_multiply_0,"ax",@progbits
	.align	128
        .global         matrix_multiply_0
        .type           matrix_multiply_0,@function
        .size           matrix_multiply_0,(.L_x_13 - matrix_multiply_0)
        .other          matrix_multiply_0,@"STO_CUDA_ENTRY STV_DEFAULT"
matrix_multiply_0:
.text.matrix_multiply_0:
[----:B------:R-:W-:Y:S08]  /*0000*/  LDC R1, c[0x0][0x37c] ;  /* 0x0000df00ff017b82 */ /* 0x000ff00000000800 */
[----:B------:R-:W0:Y:S01]  /*0010*/  LDC R0, c[0x0][0x398] ;  /* 0x0000e600ff007b82 */ /* 0x000e220000000800 */
[----:B------:R-:W1:Y:S01]  /*0020*/  S2R R2, SR_TID.Y ;  /* 0x0000000000027919 */ /* 0x000e620000002200 */
[----:B------:R-:W2:Y:S01]  /*0030*/  LDCU.64 UR4, c[0x0][0x358] ;  /* 0x00006b00ff0477ac */ /* 0x000ea20008000a00 */
[----:B------:R-:W-:Y:S01]  /*0040*/  HFMA2 R29, -RZ, RZ, 0, 0 ;  /* 0x00000000ff1d7431 */ /* 0x000fe200000001ff */
[----:B------:R-:W3:Y:S04]  /*0050*/  S2R R3, SR_TID.X ;  /* 0x0000000000037919 */ /* 0x000ee80000002100 */
[----:B------:R-:W1:Y:S08]  /*0060*/  LDC R17, c[0x0][0x364] ;  /* 0x0000d900ff117b82 */ /* 0x000e700000000800 */
[----:B------:R-:W1:Y:S08]  /*0070*/  S2UR UR6, SR_CTAID.Y ;  /* 0x00000000000679c3 */ /* 0x000e700000002600 */
[----:B------:R-:W3:Y:S01]  /*0080*/  S2UR UR7, SR_CTAID.X ;  /* 0x00000000000779c3 */ /* 0x000ee20000002500 */
[----:B0-----:R-:W-:-:S07]  /*0090*/  ISETP.GE.AND P0, PT, R0, 0x1, PT ;  /* 0x000000010000780c */ /* 0x001fce0003f06270 */
[----:B------:R-:W3:Y:S01]  /*00a0*/  LDC R16, c[0x0][0x360] ;  /* 0x0000d800ff107b82 */ /* 0x000ee20000000800 */
[----:B-1----:R-:W-:Y:S02]  /*00b0*/  IMAD R17, R17, UR6, R2 ;  /* 0x0000000611117c24 */ /* 0x002fe4000f8e0202 */
[----:B---3--:R-:W-:-:S03]  /*00c0*/  IMAD R16, R16, UR7, R3 ;  /* 0x0000000710107c24 */ /* 0x008fc6000f8e0203 */
[----:B--2---:R-:W-:Y:S05]  /*00d0*/  @!P0 BRA `(.L_x_6) ;  /* 0x0000000400f08947 */ /* 0x004fea0003800000 */
        /* <DEDUP_REMOVED lines=15> */
.L_x_8:
        /* <DEDUP_REMOVED lines=42> */
.L_x_7:
        /* <DEDUP_REMOVED lines=33> */
.L_x_9:
[----:B------:R-:W-:Y:S05]  /*0680*/  @!P0 BRA `(.L_x_6) ;  /* 0x0000000000848947 */ /* 0x000fea0003800000 */
[----:B------:R-:W-:Y:S01]  /*0690*/  ISETP.NE.AND P1, PT, R14, 0x1, PT ;  /* 0x000000010e00780c */ /* 0x000fe20003f25270 */
[----:B------:R-:W0:Y:S01]  /*06a0*/  LDC.64 R8, c[0x0][0x388] ;  /* 0x0000e200ff087b82 */ /* 0x000e220000000a00 */
[----:B------:R-:W-:-:S04]  /*06b0*/  LOP3.LUT R0, R0, 0x1, RZ, 0xc0, !PT ;  /* 0x0000000100007812 */ /* 0x000fc800078ec0ff */
[----:B------:R-:W-:-:S03]  /*06c0*/  ISETP.NE.U32.AND P0, PT, R0, 0x1, PT ;  /* 0x000000010000780c */ /* 0x000fc60003f05070 */
[----:B------:R-:W1:Y:S04]  /*06d0*/  LDC.64 R10, c[0x0][0x380] ;  /* 0x0000e000ff0a7b82 */ /* 0x000e680000000a00 */
[CC--:B------:R-:W-:Y:S02]  /*06e0*/  @P1 IADD3 R21, PT, PT, R19.reuse, R20.reuse, RZ ;  /* 0x0000001413151210 */ /* 0x0c0fe40007ffe0ff */
[----:B------:R-:W-:Y:S02]  /*06f0*/  @P1 IADD3 R0, P2, PT, R19, R20, RZ ;  /* 0x0000001413001210 */ /* 0x000fe40007f5e0ff */
[----:B------:R-:W2:Y:S02]  /*0700*/  @P1 LDC R15, c[0x0][0x39c] ;  /* 0x0000e700ff0f1b82 */ /* 0x000ea40000000800 */
[----:B------:R-:W-:-:S06]  /*0710*/  @P1 IADD3.X R12, PT, PT, RZ, RZ, RZ, P2, !PT ;  /* 0x000000ffff0c1210 */ /* 0x000fcc00017fe4ff */
        /* <DEDUP_REMOVED lines=10> */
[----:B------:R-:W-:Y:S01]  /*07c0*/  @!P0 IADD3 R19, PT, PT, R19, R20, RZ ;  /* 0x0000001413138210 */ /* 0x000fe20007ffe0ff */
[----:B------:R-:W-:Y:S01]  /*07d0*/  @P1 IMAD.WIDE R14, R15, 0x4, R8 ;  /* 0x000000040f0e1825 */ /* 0x000fe200078e0208 */
[----:B------:R-:W-:Y:S02]  /*07e0*/  @P1 LEA.HI.X R7, R0, R7, R12, 0x2, P2 ;  /* 0x0000000700071211 */ /* 0x000fe400010f140c */
[----:B------:R-:W5:Y:S01]  /*07f0*/  @P1 LDG.E R0, desc[UR4][R8.64] ;  /* 0x0000000408001981 */ /* 0x000f62000c1e1900 */
[----:B----4-:R-:W-:-:S03]  /*0800*/  @!P0 IMAD R13, R20, R13, R16 ;  /* 0x0000000d140d8224 */ /* 0x010fc600078e0210 */
        /* <DEDUP_REMOVED lines=9> */
.L_x_6:
[----:B------:R-:W0:Y:S01]  /*08a0*/  LDC.64 R2, c[0x0][0x390] ;  /* 0x0000e400ff027b82 */ /* 0x000e220000000a00 */
[----:B------:R-:W1:Y:S02]  /*08b0*/  LDCU UR6, c[0x0][0x39c] ;  /* 0x00007380ff0677ac */ /* 0x000e640008000800 */
[----:B-1----:R-:W-:-:S04]  /*08c0*/  IMAD R17, R17, UR6, R16 ;  /* 0x0000000611117c24 */ /* 0x002fc8000f8e0210 */
[----:B0-----:R-:W-:-:S05]  /*08d0*/  IMAD.WIDE R2, R17, 0x4, R2 ;  /* 0x0000000411027825 */ /* 0x001fca00078e0202 */
[----:B------:R-:W-:Y:S01]  /*08e0*/  STG.E desc[UR4][R2.64], R29 ;  /* 0x0000001d02007986 */ /* 0x000fe2000c101904 */
[----:B------:R-:W-:Y:S05]  /*08f0*/  EXIT ;  /* 0x000000000000794d */ /* 0x000fea0003800000 */
.L_x_10:
        /* <DEDUP_REMOVED lines=16> */
.L_x_13:


//--------------------- .nv.shared.reserved.0     --------------------------
	.section	.nv.shared.reserved.0,"aw",@nobits
	.weak		__nv_reservedSMEM_offset_0_alias
	.size		__nv_reservedSMEM_offset_0_alias, 0, 64
	.other		__nv_reservedSMEM_offset_0_alias,@"STO_CUDA_RESERVED_SHARED STV_DEFAULT"
__nv_reservedSMEM_offset_0_alias:
	.zero		0
	.zero		64


//--------------------- .nv.constant0.matrix_elementwise_multiply --------------------------
	.section	.nv.constant0.matrix_elementwise_multiply,"a",@progbits
	.sectionflags	@""
	.align	4
.nv.constant0.matrix_elementwise_multiply:
	.zero		928


//--------------------- .nv.constant0.matrix_multiply_1 --------------------------
	.section	.nv.constant0.matrix_multiply_1,"a",@progbits
	.sectionflags	@""
	.align	4
.nv.constant0.matrix_multiply_1:
	.zero		944


//--------------------- .nv.constant0.matrix_multiply_0 --------------------------
	.section	.nv.constant0.matrix_multiply_0,"a",@progbits
	.sectionflags	@""
	.align	4
.nv.constant0.matrix_multiply_0:
	.zero		928


//--------------------- SYMBOLS --------------------------

	.type		.nv.reservedSmem.offset0,@object
	.size		.nv.reservedSmem.offset0,0x4
